//
// Generated by NVIDIA NVVM Compiler
//
// Compiler Build ID: CL-36424714
// Cuda compilation tools, release 13.0, V13.0.88
// Based on NVVM 20.0.0
//

.version 9.0
.target sm_100
.address_size 64

	// .globl	_Z18monte_carlo_kernelmPdy

.visible .entry _Z18monte_carlo_kernelmPdy(
	.param .u64 _Z18monte_carlo_kernelmPdy_param_0,
	.param .u64 .ptr .align 1 _Z18monte_carlo_kernelmPdy_param_1,
	.param .u64 _Z18monte_carlo_kernelmPdy_param_2
)
{
	.reg .pred 	%p<3>;
	.reg .b32 	%r<10>;
	.reg .b64 	%rd<37>;
	.reg .b64 	%fd<45>;

	ld.param.u64 	%rd7, [_Z18monte_carlo_kernelmPdy_param_0];
	ld.param.u64 	%rd9, [_Z18monte_carlo_kernelmPdy_param_2];
	mov.u32 	%r1, %ctaid.x;
	mov.u32 	%r2, %ntid.x;
	mov.u32 	%r3, %tid.x;
	mad.lo.s32 	%r4, %r1, %r2, %r3;
	cvt.u64.u32 	%rd1, %r4;
	setp.le.u64 	%p1, %rd7, %rd1;
	mov.f64 	%fd43, 0d0000000000000000;
	mov.f64 	%fd44, %fd43;
	@%p1 bra 	$L__BB0_3;
	mad.lo.s64 	%rd36, %rd1, 7919, %rd9;
	mov.f64 	%fd44, 0d0000000000000000;
	ld.param.u64 	%rd33, [_Z18monte_carlo_kernelmPdy_param_0];
	mov.u32 	%r5, %nctaid.x;
	mul.lo.s32 	%r7, %r5, %r2;
	cvt.u64.u32 	%rd29, %r7;
	mov.u64 	%rd35, %rd1;
	mov.f64 	%fd43, %fd44;
$L__BB0_2:
	mad.lo.s64 	%rd10, %rd36, 6364136223846793005, 1;
	and.b64  	%rd11, %rd10, 281474976710655;
	cvt.rn.f64.u64 	%fd9, %rd11;
	mul.f64 	%fd10, %fd9, 0d3CF0000000000000;
	mad.lo.s64 	%rd12, %rd36, 7520897724310334953, 6364136223846793006;
	and.b64  	%rd13, %rd12, 281474976710655;
	cvt.rn.f64.u64 	%fd11, %rd13;
	mul.f64 	%fd12, %fd11, 0d3CF0000000000000;
	mad.lo.s64 	%rd14, %rd36, 793875393913628917, -4561710125552423657;
	and.b64  	%rd15, %rd14, 281474976710655;
	cvt.rn.f64.u64 	%fd13, %rd15;
	mul.f64 	%fd14, %fd13, 0d3CF0000000000000;
	mad.lo.s64 	%rd16, %rd36, -338549647893938671, -3767834731638794740;
	and.b64  	%rd17, %rd16, 281474976710655;
	cvt.rn.f64.u64 	%fd15, %rd17;
	mul.f64 	%fd16, %fd15, 0d3CF0000000000000;
	mad.lo.s64 	%rd18, %rd36, 7596774164172298237, -4106384379532733411;
	and.b64  	%rd19, %rd18, 281474976710655;
	cvt.rn.f64.u64 	%fd17, %rd19;
	mul.f64 	%fd18, %fd17, 0d3CF0000000000000;
	mad.lo.s64 	%rd20, %rd36, -1113230577661674887, 3490389784639564826;
	and.b64  	%rd21, %rd20, 281474976710655;
	cvt.rn.f64.u64 	%fd19, %rd21;
	mul.f64 	%fd20, %fd19, 0d3CF0000000000000;
	mad.lo.s64 	%rd22, %rd36, 8758975453663301189, 2377159206977889939;
	and.b64  	%rd23, %rd22, 281474976710655;
	cvt.rn.f64.u64 	%fd21, %rd23;
	mul.f64 	%fd22, %fd21, 0d3CF0000000000000;
	mad.lo.s64 	%rd24, %rd36, -5359887879000474335, -7310609413068360488;
	and.b64  	%rd25, %rd24, 281474976710655;
	cvt.rn.f64.u64 	%fd23, %rd25;
	mul.f64 	%fd24, %fd23, 0d3CF0000000000000;
	mad.lo.s64 	%rd26, %rd36, 6584243485182795213, 5776246781640716793;
	and.b64  	%rd27, %rd26, 281474976710655;
	cvt.rn.f64.u64 	%fd25, %rd27;
	mul.f64 	%fd26, %fd25, 0d3CF0000000000000;
	mad.lo.s64 	%rd36, %rd36, -4577330409399980023, -6086253806886039610;
	and.b64  	%rd28, %rd36, 281474976710655;
	cvt.rn.f64.u64 	%fd27, %rd28;
	mul.f64 	%fd28, %fd27, 0d3CF0000000000000;
	mul.f64 	%fd29, %fd12, %fd12;
	fma.rn.f64 	%fd30, %fd10, %fd10, %fd29;
	fma.rn.f64 	%fd31, %fd14, %fd14, %fd30;
	fma.rn.f64 	%fd32, %fd16, %fd16, %fd31;
	fma.rn.f64 	%fd33, %fd18, %fd18, %fd32;
	fma.rn.f64 	%fd34, %fd20, %fd20, %fd33;
	fma.rn.f64 	%fd35, %fd22, %fd22, %fd34;
	fma.rn.f64 	%fd36, %fd24, %fd24, %fd35;
	fma.rn.f64 	%fd37, %fd26, %fd26, %fd36;
	fma.rn.f64 	%fd38, %fd28, %fd28, %fd37;
	add.f64 	%fd39, %fd38, 0d3FF0000000000000;
	rcp.rn.f64 	%fd40, %fd39;
	add.f64 	%fd43, %fd43, %fd40;
	fma.rn.f64 	%fd44, %fd40, %fd40, %fd44;
	add.s64 	%rd35, %rd35, %rd29;
	setp.lt.u64 	%p2, %rd35, %rd33;
	@%p2 bra 	$L__BB0_2;
$L__BB0_3:
	ld.param.u64 	%rd34, [_Z18monte_carlo_kernelmPdy_param_1];
	cvt.u32.u64 	%r8, %rd1;
	cvta.to.global.u64 	%rd30, %rd34;
	shl.b32 	%r9, %r8, 1;
	mul.wide.u32 	%rd31, %r9, 8;
	add.s64 	%rd32, %rd30, %rd31;
	st.global.f64 	[%rd32], %fd43;
	st.global.f64 	[%rd32+8], %fd44;
	ret;

}


// ===== COMPILED SASS (sm_100) =====

	.target	sm_100

	.elftype	@"ET_EXEC"


//--------------------- .note.nv.tkinfo           --------------------------
	.section	.note.nv.tkinfo,"",@"SHT_NOTE"
	.sectionflags	@"SHF_NOTE_NV_TKINFO"
	.tkinfo
        /*0018*/ 	.word	0x00000002
        /*0030*/ 	.string	""
        /*0030*/ 	.string	"ptxas"
        /*0030*/ 	.string	"Cuda compilation tools, release 13.0, V13.0.88"
        /*0030*/ 	.string	"Build cuda_13.0.r13.0/compiler.36424714_0"
        /*0030*/ 	.string	"-arch sm_100 -m 64 "



//--------------------- .note.nv.cuinfo           --------------------------
	.section	.note.nv.cuinfo,"",@"SHT_NOTE"
	.sectionflags	@"SHF_NOTE_NV_CUINFO"
        /*0018*/ 	.short	0x0002
        /*001a*/ 	.short	0x0064
        /*001c*/ 	.short	0x0082
	.zero		2


//--------------------- .nv.info                  --------------------------
	.section	.nv.info,"",@"SHT_CUDA_INFO"
	.align	4


	//----- nvinfo : EIATTR_REGCOUNT
	.align		4
        /*0000*/ 	.byte	0x04, 0x2f
        /*0002*/ 	.short	(.L_1 - .L_0)
	.align		4
.L_0:
        /*0004*/ 	.word	index@(_Z18monte_carlo_kernelmPdy)
        /*0008*/ 	.word	0x0000001e


	//----- nvinfo : EIATTR_FRAME_SIZE
	.align		4
.L_1:
        /*000c*/ 	.byte	0x04, 0x11
        /*000e*/ 	.short	(.L_3 - .L_2)
	.align		4
.L_2:
        /*0010*/ 	.word	index@($__internal_0_$__cuda_sm20_dblrcp_rn_slowpath_v3)
        /*0014*/ 	.word	0x00000000


	//----- nvinfo : EIATTR_FRAME_SIZE
	.align		4
.L_3:
        /*0018*/ 	.byte	0x04, 0x11
        /*001a*/ 	.short	(.L_5 - .L_4)
	.align		4
.L_4:
        /*001c*/ 	.word	index@(_Z18monte_carlo_kernelmPdy)
        /*0020*/ 	.word	0x00000000


	//----- nvinfo : EIATTR_MIN_STACK_SIZE
	.align		4
.L_5:
        /*0024*/ 	.byte	0x04, 0x12
        /*0026*/ 	.short	(.L_7 - .L_6)
	.align		4
.L_6:
        /*0028*/ 	.word	index@(_Z18monte_carlo_kernelmPdy)
        /*002c*/ 	.word	0x00000000
.L_7:


//--------------------- .nv.compat                --------------------------
	.section	.nv.compat,"",@"SHT_CUDA_COMPAT_INFO"
	.align	4
        /*0000*/ 	.byte	0x02, 0x09, 0x00, 0x00, 0x02, 0x02, 0x01, 0x00, 0x02, 0x05, 0x05, 0x00, 0x03, 0x07, 0x01, 0x01
        /*0010*/ 	.byte	0x02, 0x03, 0x00, 0x00, 0x02, 0x06, 0x01, 0x00, 0x04, 0x0b, 0x08, 0x00, 0x01, 0x00, 0x00, 0x00
        /*0020*/ 	.byte	0x00, 0x00, 0x00, 0x00


//--------------------- .nv.info._Z18monte_carlo_kernelmPdy --------------------------
	.section	.nv.info._Z18monte_carlo_kernelmPdy,"",@"SHT_CUDA_INFO"
	.sectionflags	@""
	.align	4


	//----- nvinfo : EIATTR_CUDA_API_VERSION
	.align		4
        /*0000*/ 	.byte	0x04, 0x37
        /*0002*/ 	.short	(.L_9 - .L_8)
.L_8:
        /*0004*/ 	.word	0x00000082


	//----- nvinfo : EIATTR_KPARAM_INFO
	.align		4
.L_9:
        /*0008*/ 	.byte	0x04, 0x17
        /*000a*/ 	.short	(.L_11 - .L_10)
.L_10:
        /*000c*/ 	.word	0x00000000
        /*0010*/ 	.short	0x0002
        /*0012*/ 	.short	0x0010
        /*0014*/ 	.byte	0x00, 0xf0, 0x21, 0x00


	//----- nvinfo : EIATTR_KPARAM_INFO
	.align		4
.L_11:
        /*0018*/ 	.byte	0x04, 0x17
        /*001a*/ 	.short	(.L_13 - .L_12)
.L_12:
        /*001c*/ 	.word	0x00000000
        /*0020*/ 	.short	0x0001
        /*0022*/ 	.short	0x0008
        /*0024*/ 	.byte	0x00, 0xf5, 0x21, 0x00


	//----- nvinfo : EIATTR_KPARAM_INFO
	.align		4
.L_13:
        /*0028*/ 	.byte	0x04, 0x17
        /*002a*/ 	.short	(.L_15 - .L_14)
.L_14:
        /*002c*/ 	.word	0x00000000
        /*0030*/ 	.short	0x0000
        /*0032*/ 	.short	0x0000
        /*0034*/ 	.byte	0x00, 0xf0, 0x21, 0x00


	//----- nvinfo : EIATTR_SPARSE_MMA_MASK
	.align		4
.L_15:
        /*0038*/ 	.byte	0x03, 0x50
        /*003a*/ 	.short	0x0000


	//----- nvinfo : EIATTR_MAXREG_COUNT
	.align		4
        /*003c*/ 	.byte	0x03, 0x1b
        /*003e*/ 	.short	0x00ff


	//----- nvinfo : EIATTR_MERCURY_ISA_VERSION
	.align		4
        /*0040*/ 	.byte	0x03, 0x5f
        /*0042*/ 	.short	0x0101


	//----- nvinfo : EIATTR_VRC_CTA_INIT_COUNT
	.align		4
        /*0044*/ 	.byte	0x02, 0x4a
	.zero		1
	.zero		1


	//----- nvinfo : EIATTR_EXIT_INSTR_OFFSETS
	.align		4
        /*0048*/ 	.byte	0x04, 0x1c
        /*004a*/ 	.short	(.L_17 - .L_16)


	//   ....[0]....
.L_16:
        /*004c*/ 	.word	0x000009d0


	//----- nvinfo : EIATTR_CRS_STACK_SIZE
	.align		4
.L_17:
        /*0050*/ 	.byte	0x04, 0x1e
        /*0052*/ 	.short	(.L_19 - .L_18)
.L_18:
        /*0054*/ 	.word	0x00000000


	//----- nvinfo : EIATTR_CBANK_PARAM_SIZE
	.align		4
.L_19:
        /*0058*/ 	.byte	0x03, 0x19
        /*005a*/ 	.short	0x0018


	//----- nvinfo : EIATTR_PARAM_CBANK
	.align		4
        /*005c*/ 	.byte	0x04, 0x0a
        /*005e*/ 	.short	(.L_21 - .L_20)
	.align		4
.L_20:
        /*0060*/ 	.word	index@(.nv.constant0._Z18monte_carlo_kernelmPdy)
        /*0064*/ 	.short	0x0380
        /*0066*/ 	.short	0x0018


	//----- nvinfo : EIATTR_SW_WAR
	.align		4
.L_21:
        /*0068*/ 	.byte	0x04, 0x36
        /*006a*/ 	.short	(.L_23 - .L_22)
.L_22:
        /*006c*/ 	.word	0x00000008
.L_23:


//--------------------- .nv.callgraph             --------------------------
	.section	.nv.callgraph,"",@"SHT_CUDA_CALLGRAPH"
	.align	4
	.sectionentsize	8
	.align		4
        /*0000*/ 	.word	0x00000000
	.align		4
        /*0004*/ 	.word	0xffffffff
	.align		4
        /*0008*/ 	.word	0x00000000
	.align		4
        /*000c*/ 	.word	0xfffffffe
	.align		4
        /*0010*/ 	.word	0x00000000
	.align		4
        /*0014*/ 	.word	0xfffffffd
	.align		4
        /*0018*/ 	.word	0x00000000
	.align		4
        /*001c*/ 	.word	0xfffffffc


//--------------------- .text._Z18monte_carlo_kernelmPdy --------------------------
	.section	.text._Z18monte_carlo_kernelmPdy,"ax",@progbits
	.align	128
        .global         _Z18monte_carlo_kernelmPdy
        .type           _Z18monte_carlo_kernelmPdy,@function
        .size           _Z18monte_carlo_kernelmPdy,(.L_x_10 - _Z18monte_carlo_kernelmPdy)
        .other          _Z18monte_carlo_kernelmPdy,@"STO_CUDA_ENTRY STV_DEFAULT"
_Z18monte_carlo_kernelmPdy:
.text._Z18monte_carlo_kernelmPdy:
[----:B------:R-:W-:Y:S01]  /*0000*/  LDC R1, c[0x0][0x37c] ;  /* 0x0000df00ff017b82 */ /* 0x000fe20000000800 */
[----:B------:R-:W0:Y:S07]  /*0010*/  S2R R0, SR_TID.X ;  /* 0x0000000000007919 */ /* 0x000e2e0000002100 */
[----:B------:R-:W0:Y:S01]  /*0020*/  S2UR UR4, SR_CTAID.X ;  /* 0x00000000000479c3 */ /* 0x000e220000002500 */
[----:B------:R-:W1:Y:S01]  /*0030*/  LDCU.64 UR8, c[0x0][0x380] ;  /* 0x00007000ff0877ac */ /* 0x000e620008000a00 */
[----:B------:R-:W-:Y:S01]  /*0040*/  BSSY.RECONVERGENT B0, `(.L_x_0) ;  /* 0x0000093000007945 */ /* 0x000fe20003800200 */
[----:B------:R-:W-:-:S02]  /*0050*/  CS2R R8, SRZ ;  /* 0x0000000000087805 */ /* 0x000fc4000001ff00 */
[----:B------:R-:W-:Y:S01]  /*0060*/  CS2R R10, SRZ ;  /* 0x00000000000a7805 */ /* 0x000fe2000001ff00 */
[----:B------:R-:W2:Y:S02]  /*0070*/  LDCU.64 UR6, c[0x0][0x358] ;  /* 0x00006b00ff0677ac */ /* 0x000ea40008000a00 */
[----:B------:R-:W0:Y:S01]  /*0080*/  LDC R5, c[0x0][0x360] ;  /* 0x0000d800ff057b82 */ /* 0x000e220000000800 */
[----:B------:R-:W3:Y:S01]  /*0090*/  LDCU.64 UR10, c[0x0][0x380] ;  /* 0x00007000ff0a77ac */ /* 0x000ee20008000a00 */
[----:B0-----:R-:W-:-:S05]  /*00a0*/  IMAD R0, R5, UR4, R0 ;  /* 0x0000000405007c24 */ /* 0x001fca000f8e0200 */
[----:B-1----:R-:W-:-:S04]  /*00b0*/  ISETP.GE.U32.AND P0, PT, R0, UR8, PT ;  /* 0x0000000800007c0c */ /* 0x002fc8000bf06070 */
[----:B------:R-:W-:-:S13]  /*00c0*/  ISETP.GE.U32.AND.EX P0, PT, RZ, UR9, PT, P0 ;  /* 0x00000009ff007c0c */ /* 0x000fda000bf06100 */
[----:B--23--:R-:W-:Y:S05]  /*00d0*/  @P0 BRA `(.L_x_1) ;  /* 0x0000000800240947 */ /* 0x00cfea0003800000 */
[----:B------:R-:W0:Y:S01]  /*00e0*/  LDC.64 R2, c[0x0][0x390] ;  /* 0x0000e400ff027b82 */ /* 0x000e220000000a00 */
[----:B------:R-:W1:Y:S01]  /*00f0*/  LDCU UR5, c[0x0][0x370] ;  /* 0x00006e00ff0577ac */ /* 0x000e620008000800 */
[----:B------:R-:W-:Y:S01]  /*0100*/  IMAD.MOV.U32 R4, RZ, RZ, R0 ;  /* 0x000000ffff047224 */ /* 0x000fe200078e0000 */
[----:B------:R-:W-:Y:S02]  /*0110*/  CS2R R10, SRZ ;  /* 0x00000000000a7805 */ /* 0x000fe4000001ff00 */
[----:B------:R-:W-:Y:S01]  /*0120*/  CS2R R8, SRZ ;  /* 0x0000000000087805 */ /* 0x000fe2000001ff00 */
[----:B------:R-:W-:Y:S01]  /*0130*/  UMOV UR4, URZ ;  /* 0x000000ff00047c82 */ /* 0x000fe20008000000 */
[----:B-1----:R-:W-:Y:S02]  /*0140*/  IMAD R5, R5, UR5, RZ ;  /* 0x0000000505057c24 */ /* 0x002fe4000f8e02ff */
[----:B0-----:R-:W-:-:S05]  /*0150*/  IMAD.WIDE.U32 R2, R0, 0x1eef, R2 ;  /* 0x00001eef00027825 */ /* 0x001fca00078e0002 */
[----:B------:R-:W-:Y:S01]  /*0160*/  IADD3 R6, PT, PT, R3, UR4, RZ ;  /* 0x0000000403067c10 */ /* 0x000fe2000fffe0ff */
[----:B------:R-:W-:-:S07]  /*0170*/  HFMA2 R3, -RZ, RZ, 0, 0 ;  /* 0x00000000ff037431 */ /* 0x000fce00000001ff */
.L_x_4:
[----:B------:R-:W-:Y:S01]  /*0180*/  MOV R13, 0x5851f42d ;  /* 0x5851f42d000d7802 */ /* 0x000fe20000000f00 */
[----:B------:R-:W-:Y:S01]  /*0190*/  IMAD.MOV.U32 R12, RZ, RZ, 0x4c957f2e ;  /* 0x4c957f2eff0c7424 */ /* 0x000fe200078e00ff */
[----:B------:R-:W-:Y:S01]  /*01a0*/  MOV R15, 0x0 ;  /* 0x00000000000f7802 */ /* 0x000fe20000000f00 */
[----:B------:R-:W-:Y:S01]  /*01b0*/  IMAD R7, R6, 0x18fade9, RZ ;  /* 0x018fade906077824 */ /* 0x000fe200078e02ff */
[----:B------:R-:W-:Y:S01]  /*01c0*/  MOV R18, 0x4e252d17 ;  /* 0x4e252d1700127802 */ /* 0x000fe20000000f00 */
[C---:B------:R-:W-:Y:S01]  /*01d0*/  IMAD.WIDE.U32 R12, R2.reuse, 0x18fade9, R12 ;  /* 0x018fade9020c7825 */ /* 0x040fe200078e000c */
[----:B------:R-:W-:Y:S01]  /*01e0*/  MOV R23, 0xc7033129 ;  /* 0xc703312900177802 */ /* 0x000fe20000000f00 */
[----:B------:R-:W-:Y:S01]  /*01f0*/  BSSY.RECONVERGENT B1, `(.L_x_2) ;  /* 0x0000074000017945 */ /* 0x000fe20003800200 */
[----:B------:R-:W-:Y:S01]  /*0200*/  IADD3 R4, P0, PT, R5, R4, RZ ;  /* 0x0000000405047210 */ /* 0x000fe20007f1e0ff */
[----:B------:R-:W-:Y:S02]  /*0210*/  IMAD R7, R2, 0x685f98a2, R7 ;  /* 0x685f98a202077824 */ /* 0x000fe400078e0207 */
[----:B------:R-:W-:Y:S01]  /*0220*/  IMAD.MOV.U32 R14, RZ, RZ, 0x1 ;  /* 0x00000001ff0e7424 */ /* 0x000fe200078e00ff */
[----:B------:R-:W-:Y:S01]  /*0230*/  IADD3.X R3, PT, PT, RZ, R3, RZ, P0, !PT ;  /* 0x00000003ff037210 */ /* 0x000fe200007fe4ff */
[----:B------:R-:W-:Y:S01]  /*0240*/  IMAD.IADD R13, R13, 0x1, R7 ;  /* 0x000000010d0d7824 */ /* 0x000fe200078e0207 */
[----:B------:R-:W-:Y:S01]  /*0250*/  ISETP.GE.U32.AND P0, PT, R4, UR10, PT ;  /* 0x0000000a04007c0c */ /* 0x000fe2000bf06070 */
[----:B------:R-:W-:-:S02]  /*0260*/  IMAD R7, R6, 0x4c957f2d, RZ ;  /* 0x4c957f2d06077824 */ /* 0x000fc400078e02ff */
[C---:B------:R-:W-:Y:S01]  /*0270*/  IMAD.WIDE.U32 R14, R2.reuse, 0x4c957f2d, R14 ;  /* 0x4c957f2d020e7825 */ /* 0x040fe200078e000e */
[----:B------:R-:W-:Y:S02]  /*0280*/  LOP3.LUT R13, R13, 0xffff, RZ, 0xc0, !PT ;  /* 0x0000ffff0d0d7812 */ /* 0x000fe400078ec0ff */
[----:B------:R-:W-:Y:S01]  /*0290*/  ISETP.GE.U32.AND.EX P0, PT, R3, UR11, PT, P0 ;  /* 0x0000000b03007c0c */ /* 0x000fe2000bf06100 */
[----:B------:R-:W-:Y:S02]  /*02a0*/  IMAD R7, R2, 0x5851f42d, R7 ;  /* 0x5851f42d02077824 */ /* 0x000fe400078e0207 */
[----:B------:R-:W-:Y:S01]  /*02b0*/  IMAD.MOV.U32 R19, RZ, RZ, -0x3f4e7331 ;  /* 0xc0b18ccfff137424 */ /* 0x000fe200078e00ff */
[----:B------:R-:W0:Y:S01]  /*02c0*/  I2F.F64.U64 R12, R12 ;  /* 0x0000000c000c7312 */ /* 0x000e220000301800 */
[----:B------:R-:W-:Y:S01]  /*02d0*/  IMAD R17, R6, -0xddad70b, RZ ;  /* 0xf22528f506117824 */ /* 0x000fe200078e02ff */
[----:B------:R-:W-:Y:S01]  /*02e0*/  IADD3 R20, PT, PT, R15, R7, RZ ;  /* 0x000000070f147210 */ /* 0x000fe20007ffe0ff */
[----:B------:R-:W-:Y:S01]  /*02f0*/  IMAD.WIDE.U32 R18, R2, -0xddad70b, R18 ;  /* 0xf22528f502127825 */ /* 0x000fe200078e0012 */
[----:B------:R-:W-:-:S02]  /*0300*/  MOV R15, 0xcbb5f646 ;  /* 0xcbb5f646000f7802 */ /* 0x000fc40000000f00 */
[----:B------:R-:W-:Y:S01]  /*0310*/  LOP3.LUT R21, R20, 0xffff, RZ, 0xc0, !PT ;  /* 0x0000ffff14157812 */ /* 0x000fe200078ec0ff */
[----:B------:R-:W-:Y:S01]  /*0320*/  IMAD R17, R2, 0xb046976, R17 ;  /* 0x0b04697602117824 */ /* 0x000fe200078e0211 */
[----:B------:R-:W-:Y:S01]  /*0330*/  MOV R20, R14 ;  /* 0x0000000e00147202 */ /* 0x000fe20000000f00 */
[----:B------:R-:W-:Y:S02]  /*0340*/  IMAD.MOV.U32 R14, RZ, RZ, 0x404a560c ;  /* 0x404a560cff0e7424 */ /* 0x000fe400078e00ff */
[----:B------:R-:W-:Y:S02]  /*0350*/  IMAD.IADD R19, R19, 0x1, R17 ;  /* 0x0000000113137824 */ /* 0x000fe400078e0211 */
[----:B------:R-:W-:Y:S01]  /*0360*/  IMAD R7, R6, -0x6d8d41ef, RZ ;  /* 0x9272be1106077824 */ /* 0x000fe200078e02ff */
[----:B------:R-:W1:Y:S01]  /*0370*/  I2F.F64.U64 R20, R20 ;  /* 0x0000001400147312 */ /* 0x000e620000301800 */
[----:B------:R-:W-:Y:S01]  /*0380*/  IMAD.WIDE.U32 R14, R2, -0x6d8d41ef, R14 ;  /* 0x9272be11020e7825 */ /* 0x000fe200078e000e */
[----:B------:R-:W-:Y:S01]  /*0390*/  LOP3.LUT R19, R19, 0xffff, RZ, 0xc0, !PT ;  /* 0x0000ffff13137812 */ /* 0x000fe200078ec0ff */
[----:B0-----:R-:W-:-:S02]  /*03a0*/  DMUL R12, R12, 3.5527136788005009294e-15 ;  /* 0x3cf000000c0c7828 */ /* 0x001fc40000000000 */
[----:B------:R-:W-:Y:S02]  /*03b0*/  IMAD R7, R2, -0x4b2c51d, R7 ;  /* 0xfb4d3ae302077824 */ /* 0x000fe400078e0207 */
[----:B------:R-:W-:Y:S01]  /*03c0*/  IMAD.MOV.U32 R22, RZ, RZ, -0x2d42ebe3 ;  /* 0xd2bd141dff167424 */ /* 0x000fe200078e00ff */
[----:B------:R-:W0:Y:S01]  /*03d0*/  I2F.F64.U64 R18, R18 ;  /* 0x0000001200127312 */ /* 0x000e220000301800 */
[----:B------:R-:W-:Y:S02]  /*03e0*/  IMAD.IADD R15, R15, 0x1, R7 ;  /* 0x000000010f0f7824 */ /* 0x000fe400078e0207 */
[----:B------:R-:W-:Y:S01]  /*03f0*/  IMAD R17, R6, 0x565ad7fd, RZ ;  /* 0x565ad7fd06117824 */ /* 0x000fe200078e02ff */
[----:B------:R-:W-:Y:S01]  /*0400*/  DMUL R12, R12, R12 ;  /* 0x0000000c0c0c7228 */ /* 0x000fe20000000000 */
[----:B------:R-:W-:Y:S01]  /*0410*/  IMAD.WIDE.U32 R22, R2, 0x565ad7fd, R22 ;  /* 0x565ad7fd02167825 */ /* 0x000fe200078e0016 */
[----:B------:R-:W-:Y:S01]  /*0420*/  LOP3.LUT R15, R15, 0xffff, RZ, 0xc0, !PT ;  /* 0x0000ffff0f0f7812 */ /* 0x000fe200078ec0ff */
[----:B-1----:R-:W-:-:S02]  /*0430*/  DMUL R20, R20, 3.5527136788005009294e-15 ;  /* 0x3cf0000014147828 */ /* 0x002fc40000000000 */
[----:B------:R-:W-:Y:S02]  /*0440*/  IMAD R17, R2, 0x696d29da, R17 ;  /* 0x696d29da02117824 */ /* 0x000fe400078e0211 */
[----:B------:R-:W-:Y:S01]  /*0450*/  IMAD.MOV.U32 R16, RZ, RZ, 0x2917ec1a ;  /* 0x2917ec1aff107424 */ /* 0x000fe200078e00ff */
[----:B------:R-:W1:Y:S01]  /*0460*/  I2F.F64.U64 R14, R14 ;  /* 0x0000000e000e7312 */ /* 0x000e620000301800 */
[----:B------:R-:W-:Y:S01]  /*0470*/  IMAD R25, R6, 0x115f7a79, RZ ;  /* 0x115f7a7906197824 */ /* 0x000fe200078e02ff */
[----:B------:R-:W-:Y:S01]  /*0480*/  IADD3 R23, PT, PT, R23, R17, RZ ;  /* 0x0000001117177210 */ /* 0x000fe20007ffe0ff */
[----:B------:R-:W-:Y:S01]  /*0490*/  DFMA R20, R20, R20, R12 ;  /* 0x000000141414722b */ /* 0x000fe2000000000c */
[----:B------:R-:W-:Y:S01]  /*04a0*/  MOV R17, 0x30705b04 ;  /* 0x30705b0400117802 */ /* 0x000fe20000000f00 */
[----:B0-----:R-:W-:Y:S01]  /*04b0*/  DMUL R18, R18, 3.5527136788005009294e-15 ;  /* 0x3cf0000012127828 */ /* 0x001fe20000000000 */
[----:B------:R-:W-:Y:S01]  /*04c0*/  LOP3.LUT R23, R23, 0xffff, RZ, 0xc0, !PT ;  /* 0x0000ffff17177812 */ /* 0x000fe200078ec0ff */
[C---:B------:R-:W-:Y:S01]  /*04d0*/  IMAD R25, R2.reuse, -0xf72fd50, R25 ;  /* 0xf08d02b002197824 */ /* 0x040fe200078e0219 */
[----:B------:R-:W-:Y:S01]  /*04e0*/  MOV R13, 0x20fd5db4 ;  /* 0x20fd5db4000d7802 */ /* 0x000fe20000000f00 */
[----:B------:R-:W-:-:S03]  /*04f0*/  IMAD.WIDE.U32 R16, R2, 0x115f7a79, R16 ;  /* 0x115f7a7902107825 */ /* 0x000fc600078e0010 */
[----:B------:R-:W0:Y:S01]  /*0500*/  I2F.F64.U64 R22, R22 ;  /* 0x0000001600167312 */ /* 0x000e220000301800 */
[----:B------:R-:W-:Y:S01]  /*0510*/  IMAD.MOV.U32 R12, RZ, RZ, 0x3a776693 ;  /* 0x3a776693ff0c7424 */ /* 0x000fe200078e00ff */
[----:B------:R-:W-:Y:S01]  /*0520*/  DFMA R20, R18, R18, R20 ;  /* 0x000000121214722b */ /* 0x000fe20000000014 */
[----:B------:R-:W-:Y:S01]  /*0530*/  IMAD R7, R6, -0x600871bb, RZ ;  /* 0x9ff78e4506077824 */ /* 0x000fe200078e02ff */
[----:B-1----:R-:W-:Y:S01]  /*0540*/  DMUL R14, R14, 3.5527136788005009294e-15 ;  /* 0x3cf000000e0e7828 */ /* 0x002fe20000000000 */
[----:B------:R-:W-:Y:S01]  /*0550*/  IMAD.IADD R25, R17, 0x1, R25 ;  /* 0x0000000111197824 */ /* 0x000fe200078e0219 */
[----:B------:R-:W-:Y:S01]  /*0560*/  MOV R19, 0x502959d8 ;  /* 0x502959d800137802 */ /* 0x000fe20000000f00 */
[----:B------:R-:W-:-:S03]  /*0570*/  IMAD.WIDE.U32 R12, R2, -0x600871bb, R12 ;  /* 0x9ff78e45020c7825 */ /* 0x000fc600078e000c */
[----:B------:R-:W-:Y:S01]  /*0580*/  LOP3.LUT R17, R25, 0xffff, RZ, 0xc0, !PT ;  /* 0x0000ffff19117812 */ /* 0x000fe200078ec0ff */
[----:B------:R-:W-:Y:S01]  /*0590*/  IMAD R7, R2, 0x798e21c4, R7 ;  /* 0x798e21c402077824 */ /* 0x000fe200078e0207 */
[----:B------:R-:W-:Y:S01]  /*05a0*/  DFMA R20, R14, R14, R20 ;  /* 0x0000000e0e14722b */ /* 0x000fe20000000014 */
[C---:B------:R-:W-:Y:S01]  /*05b0*/  IMAD R25, R6.reuse, -0x5effe233, RZ ;  /* 0xa1001dcd06197824 */ /* 0x040fe200078e02ff */
[----:B------:R-:W-:Y:S01]  /*05c0*/  MOV R15, 0x9a8b7f78 ;  /* 0x9a8b7f78000f7802 */ /* 0x000fe20000000f00 */
[----:B------:R-:W-:Y:S01]  /*05d0*/  IMAD.MOV.U32 R14, RZ, RZ, -0x25910b28 ;  /* 0xda6ef4d8ff0e7424 */ /* 0x000fe200078e00ff */
[----:B------:R-:W-:Y:S01]  /*05e0*/  IADD3 R13, PT, PT, R13, R7, RZ ;  /* 0x000000070d0d7210 */ /* 0x000fe20007ffe0ff */
[----:B------:R-:W-:Y:S01]  /*05f0*/  IMAD R7, R6, 0x38413d21, RZ ;  /* 0x38413d2106077824 */ /* 0x000fe200078e02ff */
[----:B------:R-:W1:Y:S01]  /*0600*/  I2F.F64.U64 R16, R16 ;  /* 0x0000001000107312 */ /* 0x000e620000301800 */
[----:B------:R-:W-:Y:S01]  /*0610*/  IMAD.WIDE.U32 R14, R2, 0x38413d21, R14 ;  /* 0x38413d21020e7825 */ /* 0x000fe200078e000e */
[----:B------:R-:W-:Y:S01]  /*0620*/  LOP3.LUT R13, R13, 0xffff, RZ, 0xc0, !PT ;  /* 0x0000ffff0d0d7812 */ /* 0x000fe200078ec0ff */
[----:B0-----:R-:W-:-:S02]  /*0630*/  DMUL R22, R22, 3.5527136788005009294e-15 ;  /* 0x3cf0000016167828 */ /* 0x001fc40000000000 */
[C---:B------:R-:W-:Y:S02]  /*0640*/  IMAD R7, R2.reuse, -0x4a6225a1, R7 ;  /* 0xb59dda5f02077824 */ /* 0x040fe400078e0207 */
[----:B------:R-:W-:Y:S01]  /*0650*/  IMAD.MOV.U32 R18, RZ, RZ, 0x12b031f9 ;  /* 0x12b031f9ff127424 */ /* 0x000fe200078e00ff */
[----:B------:R-:W0:Y:S01]  /*0660*/  I2F.F64.U64 R12, R12 ;  /* 0x0000000c000c7312 */ /* 0x000e220000301800 */
[C---:B------:R-:W-:Y:S01]  /*0670*/  IMAD R25, R2.reuse, 0x5b5fee90, R25 ;  /* 0x5b5fee9002197824 */ /* 0x040fe200078e0219 */
[----:B------:R-:W-:Y:S01]  /*0680*/  IADD3 R15, PT, PT, R15, R7, RZ ;  /* 0x000000070f0f7210 */ /* 0x000fe20007ffe0ff */
[----:B------:R-:W-:Y:S01]  /*0690*/  IMAD.WIDE.U32 R18, R2, -0x5effe233, R18 ;  /* 0xa1001dcd02127825 */ /* 0x000fe200078e0012 */
[----:B------:R-:W-:Y:S01]  /*06a0*/  DFMA R20, R22, R22, R20 ;  /* 0x000000161614722b */ /* 0x000fe20000000014 */
[----:B------:R-:W-:Y:S02]  /*06b0*/  MOV R7, 0xab894868 ;  /* 0xab89486800077802 */ /* 0x000fe40000000f00 */
[----:B------:R-:W-:Y:S01]  /*06c0*/  LOP3.LUT R15, R15, 0xffff, RZ, 0xc0, !PT ;  /* 0x0000ffff0f0f7812 */ /* 0x000fe200078ec0ff */
[----:B------:R-:W-:Y:S01]  /*06d0*/  IMAD R23, R6, -0x6fe10ff7, RZ ;  /* 0x901ef00906177824 */ /* 0x000fe200078e02ff */
[----:B------:R-:W-:Y:S01]  /*06e0*/  IADD3 R25, PT, PT, R19, R25, RZ ;  /* 0x0000001913197210 */ /* 0x000fe20007ffe0ff */
[----:B------:R-:W-:Y:S01]  /*06f0*/  IMAD.MOV.U32 R6, RZ, RZ, -0x4c4fb03a ;  /* 0xb3b04fc6ff067424 */ /* 0x000fe200078e00ff */
[----:B-1----:R-:W-:Y:S01]  /*0700*/  DMUL R16, R16, 3.5527136788005009294e-15 ;  /* 0x3cf0000010107828 */ /* 0x002fe20000000000 */
[C---:B------:R-:W-:Y:S01]  /*0710*/  IMAD R27, R2.reuse, -0x3f85f1c2, R23 ;  /* 0xc07a0e3e021b7824 */ /* 0x040fe200078e0217 */
[----:B------:R-:W1:Y:S01]  /*0720*/  I2F.F64.U64 R14, R14 ;  /* 0x0000000e000e7312 */ /* 0x000e620000301800 */
[----:B------:R-:W-:Y:S01]  /*0730*/  LOP3.LUT R19, R25, 0xffff, RZ, 0xc0, !PT ;  /* 0x0000ffff19137812 */ /* 0x000fe200078ec0ff */
[----:B------:R-:W-:Y:S01]  /*0740*/  IMAD.WIDE.U32 R22, R2, -0x6fe10ff7, R6 ;  /* 0x901ef00902167825 */ /* 0x000fe200078e0006 */
[----:B0-----:R-:W-:-:S03]  /*0750*/  DMUL R12, R12, 3.5527136788005009294e-15 ;  /* 0x3cf000000c0c7828 */ /* 0x001fc60000000000 */
[----:B------:R-:W-:Y:S01]  /*0760*/  DFMA R20, R16, R16, R20 ;  /* 0x000000101014722b */ /* 0x000fe20000000014 */
[----:B------:R-:W-:Y:S01]  /*0770*/  IMAD.IADD R6, R23, 0x1, R27 ;  /* 0x0000000117067824 */ /* 0x000fe200078e021b */
[----:B------:R-:W0:Y:S01]  /*0780*/  I2F.F64.U64 R18, R18 ;  /* 0x0000001200127312 */ /* 0x000e220000301800 */
[----:B------:R-:W-:-:S03]  /*0790*/  IMAD.MOV.U32 R2, RZ, RZ, R22 ;  /* 0x000000ffff027224 */ /* 0x000fc600078e0016 */
[----:B------:R-:W-:Y:S02]  /*07a0*/  LOP3.LUT R23, R6, 0xffff, RZ, 0xc0, !PT ;  /* 0x0000ffff06177812 */ /* 0x000fe400078ec0ff */
[----:B------:R-:W-:Y:S02]  /*07b0*/  DFMA R20, R12, R12, R20 ;  /* 0x0000000c0c14722b */ /* 0x000fe40000000014 */
[----:B-1----:R-:W-:Y:S01]  /*07c0*/  DMUL R14, R14, 3.5527136788005009294e-15 ;  /* 0x3cf000000e0e7828 */ /* 0x002fe20000000000 */
[----:B------:R-:W1:Y:S01]  /*07d0*/  I2F.F64.U64 R12, R22 ;  /* 0x00000016000c7312 */ /* 0x000e620000301800 */
[----:B0-----:R-:W-:-:S06]  /*07e0*/  DMUL R16, R18, 3.5527136788005009294e-15 ;  /* 0x3cf0000012107828 */ /* 0x001fcc0000000000 */
[----:B------:R-:W-:Y:S02]  /*07f0*/  DFMA R20, R14, R14, R20 ;  /* 0x0000000e0e14722b */ /* 0x000fe40000000014 */
[----:B-1----:R-:W-:-:S06]  /*0800*/  DMUL R12, R12, 3.5527136788005009294e-15 ;  /* 0x3cf000000c0c7828 */ /* 0x002fcc0000000000 */
[----:B------:R-:W-:-:S08]  /*0810*/  DFMA R20, R16, R16, R20 ;  /* 0x000000101014722b */ /* 0x000fd00000000014 */
[----:B------:R-:W-:-:S08]  /*0820*/  DFMA R12, R12, R12, R20 ;  /* 0x0000000c0c0c722b */ /* 0x000fd00000000014 */
[----:B------:R-:W-:-:S06]  /*0830*/  DADD R12, R12, 1 ;  /* 0x3ff000000c0c7429 */ /* 0x000fcc0000000000 */
[----:B------:R-:W0:Y:S04]  /*0840*/  MUFU.RCP64H R15, R13 ;  /* 0x0000000d000f7308 */ /* 0x000e280000001800 */
[----:B------:R-:W-:-:S04]  /*0850*/  IADD3 R14, PT, PT, R13, 0x300402, RZ ;  /* 0x003004020d0e7810 */ /* 0x000fc80007ffe0ff */
[----:B------:R-:W-:Y:S02]  /*0860*/  FSETP.GEU.AND P1, PT, |R14|, 5.8789094863358348022e-39, PT ;  /* 0x004004020e00780b */ /* 0x000fe40003f2e200 */
[----:B0-----:R-:W-:-:S08]  /*0870*/  DFMA R16, -R12, R14, 1 ;  /* 0x3ff000000c10742b */ /* 0x001fd0000000010e */
[----:B------:R-:W-:-:S08]  /*0880*/  DFMA R16, R16, R16, R16 ;  /* 0x000000101010722b */ /* 0x000fd00000000010 */
[----:B------:R-:W-:-:S08]  /*0890*/  DFMA R16, R14, R16, R14 ;  /* 0x000000100e10722b */ /* 0x000fd0000000000e */
[----:B------:R-:W-:-:S08]  /*08a0*/  DFMA R18, -R12, R16, 1 ;  /* 0x3ff000000c12742b */ /* 0x000fd00000000110 */
[----:B------:R-:W-:Y:S01]  /*08b0*/  DFMA R16, R16, R18, R16 ;  /* 0x000000121010722b */ /* 0x000fe20000000010 */
[----:B------:R-:W-:Y:S10]  /*08c0*/  @P1 BRA `(.L_x_3) ;  /* 0x0000000000181947 */ /* 0x000ff40003800000 */
[----:B------:R-:W-:Y:S02]  /*08d0*/  LOP3.LUT R7, R13, 0x7fffffff, RZ, 0xc0, !PT ;  /* 0x7fffffff0d077812 */ /* 0x000fe400078ec0ff */
[----:B------:R-:W-:Y:S02]  /*08e0*/  MOV R16, 0x910 ;  /* 0x0000091000107802 */ /* 0x000fe40000000f00 */
[----:B------:R-:W-:-:S07]  /*08f0*/  IADD3 R18, PT, PT, R7, -0x100000, RZ ;  /* 0xfff0000007127810 */ /* 0x000fce0007ffe0ff */
[----:B------:R-:W-:Y:S05]  /*0900*/  CALL.REL.NOINC `($__internal_0_$__cuda_sm20_dblrcp_rn_slowpath_v3) ;  /* 0x0000000000347944 */ /* 0x000fea0003c00000 */
[----:B------:R-:W-:Y:S01]  /*0910*/  MOV R16, R14 ;  /* 0x0000000e00107202 */ /* 0x000fe20000000f00 */
[----:B------:R-:W-:-:S07]  /*0920*/  IMAD.MOV.U32 R17, RZ, RZ, R15 ;  /* 0x000000ffff117224 */ /* 0x000fce00078e000f */
.L_x_3:
[----:B------:R-:W-:Y:S05]  /*0930*/  BSYNC.RECONVERGENT B1 ;  /* 0x0000000000017941 */ /* 0x000fea0003800200 */
.L_x_2:
[C---:B------:R-:W-:Y:S02]  /*0940*/  DADD R8, R16.reuse, R8 ;  /* 0x0000000010087229 */ /* 0x040fe40000000008 */
[----:B------:R-:W-:Y:S01]  /*0950*/  DFMA R10, R16, R16, R10 ;  /* 0x00000010100a722b */ /* 0x000fe2000000000a */
[----:B------:R-:W-:Y:S10]  /*0960*/  @!P0 BRA `(.L_x_4) ;  /* 0xfffffff800048947 */ /* 0x000ff4000383ffff */
.L_x_1:
[----:B------:R-:W-:Y:S05]  /*0970*/  BSYNC.RECONVERGENT B0 ;  /* 0x0000000000007941 */ /* 0x000fea0003800200 */
.L_x_0:
[----:B------:R-:W0:Y:S01]  /*0980*/  LDC.64 R2, c[0x0][0x388] ;  /* 0x0000e200ff027b82 */ /* 0x000e220000000a00 */
[----:B------:R-:W-:-:S05]  /*0990*/  SHF.L.U32 R5, R0, 0x1, RZ ;  /* 0x0000000100057819 */ /* 0x000fca00000006ff */
[----:B0-----:R-:W-:-:S05]  /*09a0*/  IMAD.WIDE.U32 R2, R5, 0x8, R2 ;  /* 0x0000000805027825 */ /* 0x001fca00078e0002 */
[----:B------:R-:W-:Y:S04]  /*09b0*/  STG.E.64 desc[UR6][R2.64], R8 ;  /* 0x0000000802007986 */ /* 0x000fe8000c101b06 */
[----:B------:R-:W-:Y:S01]  /*09c0*/  STG.E.64 desc[UR6][R2.64+0x8], R10 ;  /* 0x0000080a02007986 */ /* 0x000fe2000c101b06 */
[----:B------:R-:W-:Y:S05]  /*09d0*/  EXIT ;  /* 0x000000000000794d */ /* 0x000fea0003800000 */
        .weak           $__internal_0_$__cuda_sm20_dblrcp_rn_slowpath_v3
        .type           $__internal_0_$__cuda_sm20_dblrcp_rn_slowpath_v3,@function
        .size           $__internal_0_$__cuda_sm20_dblrcp_rn_slowpath_v3,(.L_x_10 - $__internal_0_$__cuda_sm20_dblrcp_rn_slowpath_v3)
$__internal_0_$__cuda_sm20_dblrcp_rn_slowpath_v3:
[----:B------:R-:W-:Y:S01]  /*09e0*/  DSETP.GTU.AND P1, PT, |R12|, +INF , PT ;  /* 0x7ff000000c00742a */ /* 0x000fe20003f2c200 */
[----:B------:R-:W-:-:S13]  /*09f0*/  BSSY.RECONVERGENT B2, `(.L_x_5) ;  /* 0x0000023000027945 */ /* 0x000fda0003800200 */
[----:B------:R-:W-:Y:S05]  /*0a00*/  @P1 BRA `(.L_x_6) ;  /* 0x00000000007c1947 */ /* 0x000fea0003800000 */
[----:B------:R-:W-:-:S04]  /*0a10*/  LOP3.LUT R7, R13, 0x7fffffff, RZ, 0xc0, !PT ;  /* 0x7fffffff0d077812 */ /* 0x000fc800078ec0ff */
[----:B------:R-:W-:-:S04]  /*0a20*/  IADD3 R14, PT, PT, R7, -0x1, RZ ;  /* 0xffffffff070e7810 */ /* 0x000fc80007ffe0ff */
[----:B------:R-:W-:-:S13]  /*0a30*/  ISETP.GE.U32.AND P1, PT, R14, 0x7fefffff, PT ;  /* 0x7fefffff0e00780c */ /* 0x000fda0003f26070 */
[----:B------:R-:W-:Y:S01]  /*0a40*/  @P1 LOP3.LUT R15, R13, 0x7ff00000, RZ, 0x3c, !PT ;  /* 0x7ff000000d0f1812 */ /* 0x000fe200078e3cff */
[----:B------:R-:W-:Y:S01]  /*0a50*/  @P1 IMAD.MOV.U32 R14, RZ, RZ, RZ ;  /* 0x000000ffff0e1224 */ /* 0x000fe200078e00ff */
[----:B------:R-:W-:Y:S06]  /*0a60*/  @P1 BRA `(.L_x_7) ;  /* 0x00000000006c1947 */ /* 0x000fec0003800000 */
[----:B------:R-:W-:-:S13]  /*0a70*/  ISETP.GE.U32.AND P1, PT, R7, 0x1000001, PT ;  /* 0x010000010700780c */ /* 0x000fda0003f26070 */
[----:B------:R-:W-:Y:S05]  /*0a80*/  @!P1 BRA `(.L_x_8) ;  /* 0x0000000000349947 */ /* 0x000fea0003800000 */
[----:B------:R-:W-:Y:S02]  /*0a90*/  IADD3 R15, PT, PT, R13, -0x3fe00000, RZ ;  /* 0xc02000000d0f7810 */ /* 0x000fe40007ffe0ff */
[----:B------:R-:W-:Y:S02]  /*0aa0*/  MOV R14, R12 ;  /* 0x0000000c000e7202 */ /* 0x000fe40000000f00 */
[----:B------:R-:W0:Y:S04]  /*0ab0*/  MUFU.RCP64H R19, R15 ;  /* 0x0000000f00137308 */ /* 0x000e280000001800 */
[----:B0-----:R-:W-:-:S08]  /*0ac0*/  DFMA R20, -R14, R18, 1 ;  /* 0x3ff000000e14742b */ /* 0x001fd00000000112 */
[----:B------:R-:W-:-:S08]  /*0ad0*/  DFMA R20, R20, R20, R20 ;  /* 0x000000141414722b */ /* 0x000fd00000000014 */
[----:B------:R-:W-:-:S08]  /*0ae0*/  DFMA R20, R18, R20, R18 ;  /* 0x000000141214722b */ /* 0x000fd00000000012 */
[----:B------:R-:W-:-:S08]  /*0af0*/  DFMA R18, -R14, R20, 1 ;  /* 0x3ff000000e12742b */ /* 0x000fd00000000114 */
[----:B------:R-:W-:-:S08]  /*0b00*/  DFMA R18, R20, R18, R20 ;  /* 0x000000121412722b */ /* 0x000fd00000000014 */
[----:B------:R-:W-:-:S08]  /*0b10*/  DMUL R18, R18, 2.2250738585072013831e-308 ;  /* 0x0010000012127828 */ /* 0x000fd00000000000 */
[----:B------:R-:W-:-:S08]  /*0b20*/  DFMA R12, -R12, R18, 1 ;  /* 0x3ff000000c0c742b */ /* 0x000fd00000000112 */
[----:B------:R-:W-:-:S08]  /*0b30*/  DFMA R12, R12, R12, R12 ;  /* 0x0000000c0c0c722b */ /* 0x000fd0000000000c */
[----:B------:R-:W-:Y:S01]  /*0b40*/  DFMA R14, R18, R12, R18 ;  /* 0x0000000c120e722b */ /* 0x000fe20000000012 */
[----:B------:R-:W-:Y:S10]  /*0b50*/  BRA `(.L_x_7) ;  /* 0x0000000000307947 */ /* 0x000ff40003800000 */
.L_x_8:
[----:B------:R-:W-:Y:S01]  /*0b60*/  DMUL R12, R12, 8.11296384146066816958e+31 ;  /* 0x469000000c0c7828 */ /* 0x000fe20000000000 */
[----:B------:R-:W-:-:S05]  /*0b70*/  IMAD.MOV.U32 R14, RZ, RZ, R18 ;  /* 0x000000ffff0e7224 */ /* 0x000fca00078e0012 */
[----:B------:R-:W0:Y:S02]  /*0b80*/  MUFU.RCP64H R15, R13 ;  /* 0x0000000d000f7308 */ /* 0x000e240000001800 */
[----:B0-----:R-:W-:-:S08]  /*0b90*/  DFMA R18, -R12, R14, 1 ;  /* 0x3ff000000c12742b */ /* 0x001fd0000000010e */
[----:B------:R-:W-:-:S08]  /*0ba0*/  DFMA R18, R18, R18, R18 ;  /* 0x000000121212722b */ /* 0x000fd00000000012 */
[----:B------:R-:W-:-:S08]  /*0bb0*/  DFMA R18, R14, R18, R14 ;  /* 0x000000120e12722b */ /* 0x000fd0000000000e */
[----:B------:R-:W-:-:S08]  /*0bc0*/  DFMA R14, -R12, R18, 1 ;  /* 0x3ff000000c0e742b */ /* 0x000fd00000000112 */
[----:B------:R-:W-:-:S08]  /*0bd0*/  DFMA R14, R18, R14, R18 ;  /* 0x0000000e120e722b */ /* 0x000fd00000000012 */
[----:B------:R-:W-:Y:S01]  /*0be0*/  DMUL R14, R14, 8.11296384146066816958e+31 ;  /* 0x469000000e0e7828 */ /* 0x000fe20000000000 */
[----:B------:R-:W-:Y:S10]  /*0bf0*/  BRA `(.L_x_7) ;  /* 0x0000000000087947 */ /* 0x000ff40003800000 */
.L_x_6:
[----:B------:R-:W-:Y:S02]  /*0c00*/  LOP3.LUT R15, R13, 0x80000, RZ, 0xfc, !PT ;  /* 0x000800000d0f7812 */ /* 0x000fe400078efcff */
[----:B------:R-:W-:-:S07]  /*0c10*/  MOV R14, R12 ;  /* 0x0000000c000e7202 */ /* 0x000fce0000000f00 */
.L_x_7:
[----:B------:R-:W-:Y:S05]  /*0c20*/  BSYNC.RECONVERGENT B2 ;  /* 0x0000000000027941 */ /* 0x000fea0003800200 */
.L_x_5:
[----:B------:R-:W-:-:S04]  /*0c30*/  MOV R17, 0x0 ;  /* 0x0000000000117802 */ /* 0x000fc80000000f00 */
[----:B------:R-:W-:Y:S05]  /*0c40*/  RET.REL.NODEC R16 `(_Z18monte_carlo_kernelmPdy) ;  /* 0xfffffff010ec7950 */ /* 0x000fea0003c3ffff */
.L_x_9:
[----:B------:R-:W-:-:S00]  /*0c50*/  BRA `(.L_x_9) ;  /* 0xfffffffc00fc7947 */ /* 0x000fc0000383ffff */
[----:B------:R-:W-:-:S00]  /*0c60*/  NOP ;  /* 0x0000000000007918 */ /* 0x000fc00000000000 */
        /* <DEDUP_REMOVED lines=9> */
.L_x_10:


//--------------------- .nv.shared.reserved.0     --------------------------
	.section	.nv.shared.reserved.0,"aw",@nobits
	.weak		__nv_reservedSMEM_offset_0_alias
	.size		__nv_reservedSMEM_offset_0_alias, 0, 64
	.other		__nv_reservedSMEM_offset_0_alias,@"STO_CUDA_RESERVED_SHARED STV_DEFAULT"
__nv_reservedSMEM_offset_0_alias:
	.zero		0
	.zero		64


//--------------------- .nv.constant0._Z18monte_carlo_kernelmPdy --------------------------
	.section	.nv.constant0._Z18monte_carlo_kernelmPdy,"a",@progbits
	.sectionflags	@""
	.align	4
.nv.constant0._Z18monte_carlo_kernelmPdy:
	.zero		920


//--------------------- SYMBOLS --------------------------

	.type		.nv.reservedSmem.offset0,@object
	.size		.nv.reservedSmem.offset0,0x4
